//
// Generated by NVIDIA NVVM Compiler
//
// Compiler Build ID: CL-36424714
// Cuda compilation tools, release 13.0, V13.0.88
// Based on NVVM 20.0.0
//

.version 9.0
.target sm_100
.address_size 64

	// .globl	vector_copy

.visible .entry vector_copy(
	.param .u64 .ptr .align 1 vector_copy_param_0,
	.param .u64 .ptr .align 1 vector_copy_param_1
)
{
	.reg .b32 	%r<3>;
	.reg .b64 	%rd<8>;

	ld.param.u64 	%rd1, [vector_copy_param_0];
	ld.param.u64 	%rd2, [vector_copy_param_1];
	cvta.to.global.u64 	%rd3, %rd2;
	cvta.to.global.u64 	%rd4, %rd1;
	mov.u32 	%r1, %ctaid.x;
	mul.wide.u32 	%rd5, %r1, 4;
	add.s64 	%rd6, %rd4, %rd5;
	ld.global.u32 	%r2, [%rd6];
	add.s64 	%rd7, %rd3, %rd5;
	st.global.u32 	[%rd7], %r2;
	ret;

}


// ===== COMPILED SASS (sm_100) =====

	.target	sm_100

	.elftype	@"ET_EXEC"


//--------------------- .note.nv.tkinfo           --------------------------
	.section	.note.nv.tkinfo,"",@"SHT_NOTE"
	.sectionflags	@"SHF_NOTE_NV_TKINFO"
	.tkinfo
        /*0018*/ 	.word	0x00000002
        /*0030*/ 	.string	""
        /*0030*/ 	.string	"ptxas"
        /*0030*/ 	.string	"Cuda compilation tools, release 13.0, V13.0.88"
        /*0030*/ 	.string	"Build cuda_13.0.r13.0/compiler.36424714_0"
        /*0030*/ 	.string	"-arch sm_100 -m 64 "



//--------------------- .note.nv.cuinfo           --------------------------
	.section	.note.nv.cuinfo,"",@"SHT_NOTE"
	.sectionflags	@"SHF_NOTE_NV_CUINFO"
        /*0018*/ 	.short	0x0002
        /*001a*/ 	.short	0x0064
        /*001c*/ 	.short	0x0082
	.zero		2


//--------------------- .nv.info                  --------------------------
	.section	.nv.info,"",@"SHT_CUDA_INFO"
	.align	4


	//----- nvinfo : EIATTR_REGCOUNT
	.align		4
        /*0000*/ 	.byte	0x04, 0x2f
        /*0002*/ 	.short	(.L_1 - .L_0)
	.align		4
.L_0:
        /*0004*/ 	.word	index@(vector_copy)
        /*0008*/ 	.word	0x0000000a


	//----- nvinfo : EIATTR_FRAME_SIZE
	.align		4
.L_1:
        /*000c*/ 	.byte	0x04, 0x11
        /*000e*/ 	.short	(.L_3 - .L_2)
	.align		4
.L_2:
        /*0010*/ 	.word	index@(vector_copy)
        /*0014*/ 	.word	0x00000000


	//----- nvinfo : EIATTR_MIN_STACK_SIZE
	.align		4
.L_3:
        /*0018*/ 	.byte	0x04, 0x12
        /*001a*/ 	.short	(.L_5 - .L_4)
	.align		4
.L_4:
        /*001c*/ 	.word	index@(vector_copy)
        /*0020*/ 	.word	0x00000000
.L_5:


//--------------------- .nv.compat                --------------------------
	.section	.nv.compat,"",@"SHT_CUDA_COMPAT_INFO"
	.align	4
        /*0000*/ 	.byte	0x02, 0x09, 0x00, 0x00, 0x02, 0x02, 0x01, 0x00, 0x02, 0x05, 0x05, 0x00, 0x03, 0x07, 0x01, 0x01
        /*0010*/ 	.byte	0x02, 0x03, 0x00, 0x00, 0x02, 0x06, 0x01, 0x00, 0x04, 0x0b, 0x08, 0x00, 0x09, 0x00, 0x00, 0x00
        /*0020*/ 	.byte	0x00, 0x00, 0x00, 0x00


//--------------------- .nv.info.vector_copy      --------------------------
	.section	.nv.info.vector_copy,"",@"SHT_CUDA_INFO"
	.sectionflags	@""
	.align	4


	//----- nvinfo : EIATTR_CUDA_API_VERSION
	.align		4
        /*0000*/ 	.byte	0x04, 0x37
        /*0002*/ 	.short	(.L_7 - .L_6)
.L_6:
        /*0004*/ 	.word	0x00000082


	//----- nvinfo : EIATTR_KPARAM_INFO
	.align		4
.L_7:
        /*0008*/ 	.byte	0x04, 0x17
        /*000a*/ 	.short	(.L_9 - .L_8)
.L_8:
        /*000c*/ 	.word	0x00000000
        /*0010*/ 	.short	0x0001
        /*0012*/ 	.short	0x0008
        /*0014*/ 	.byte	0x00, 0xf5, 0x21, 0x00


	//----- nvinfo : EIATTR_KPARAM_INFO
	.align		4
.L_9:
        /*0018*/ 	.byte	0x04, 0x17
        /*001a*/ 	.short	(.L_11 - .L_10)
.L_10:
        /*001c*/ 	.word	0x00000000
        /*0020*/ 	.short	0x0000
        /*0022*/ 	.short	0x0000
        /*0024*/ 	.byte	0x00, 0xf5, 0x21, 0x00


	//----- nvinfo : EIATTR_SPARSE_MMA_MASK
	.align		4
.L_11:
        /*0028*/ 	.byte	0x03, 0x50
        /*002a*/ 	.short	0x0000


	//----- nvinfo : EIATTR_MAXREG_COUNT
	.align		4
        /*002c*/ 	.byte	0x03, 0x1b
        /*002e*/ 	.short	0x00ff


	//----- nvinfo : EIATTR_MERCURY_ISA_VERSION
	.align		4
        /*0030*/ 	.byte	0x03, 0x5f
        /*0032*/ 	.short	0x0101


	//----- nvinfo : EIATTR_VRC_CTA_INIT_COUNT
	.align		4
        /*0034*/ 	.byte	0x02, 0x4a
	.zero		1
	.zero		1


	//----- nvinfo : EIATTR_EXIT_INSTR_OFFSETS
	.align		4
        /*0038*/ 	.byte	0x04, 0x1c
        /*003a*/ 	.short	(.L_13 - .L_12)


	//   ....[0]....
.L_12:
        /*003c*/ 	.word	0x00000090


	//----- nvinfo : EIATTR_CBANK_PARAM_SIZE
	.align		4
.L_13:
        /*0040*/ 	.byte	0x03, 0x19
        /*0042*/ 	.short	0x0010


	//----- nvinfo : EIATTR_PARAM_CBANK
	.align		4
        /*0044*/ 	.byte	0x04, 0x0a
        /*0046*/ 	.short	(.L_15 - .L_14)
	.align		4
.L_14:
        /*0048*/ 	.word	index@(.nv.constant0.vector_copy)
        /*004c*/ 	.short	0x0380
        /*004e*/ 	.short	0x0010


	//----- nvinfo : EIATTR_SW_WAR
	.align		4
.L_15:
        /*0050*/ 	.byte	0x04, 0x36
        /*0052*/ 	.short	(.L_17 - .L_16)
.L_16:
        /*0054*/ 	.word	0x00000008
.L_17:


//--------------------- .nv.callgraph             --------------------------
	.section	.nv.callgraph,"",@"SHT_CUDA_CALLGRAPH"
	.align	4
	.sectionentsize	8
	.align		4
        /*0000*/ 	.word	0x00000000
	.align		4
        /*0004*/ 	.word	0xffffffff
	.align		4
        /*0008*/ 	.word	0x00000000
	.align		4
        /*000c*/ 	.word	0xfffffffe
	.align		4
        /*0010*/ 	.word	0x00000000
	.align		4
        /*0014*/ 	.word	0xfffffffd
	.align		4
        /*0018*/ 	.word	0x00000000
	.align		4
        /*001c*/ 	.word	0xfffffffc


//--------------------- .text.vector_copy         --------------------------
	.section	.text.vector_copy,"ax",@progbits
	.align	128
        .global         vector_copy
        .type           vector_copy,@function
        .size           vector_copy,(.L_x_1 - vector_copy)
        .other          vector_copy,@"STO_CUDA_ENTRY STV_DEFAULT"
vector_copy:
.text.vector_copy:
[----:B------:R-:W-:Y:S01]  /*0000*/  LDC R1, c[0x0][0x37c] ;  /* 0x0000df00ff017b82 */ /* 0x000fe20000000800 */
[----:B------:R-:W0:Y:S07]  /*0010*/  S2R R7, SR_CTAID.X ;  /* 0x0000000000077919 */ /* 0x000e2e0000002500 */
[----:B------:R-:W0:Y:S01]  /*0020*/  LDC.64 R2, c[0x0][0x380] ;  /* 0x0000e000ff027b82 */ /* 0x000e220000000a00 */
[----:B------:R-:W1:Y:S07]  /*0030*/  LDCU.64 UR4, c[0x0][0x358] ;  /* 0x00006b00ff0477ac */ /* 0x000e6e0008000a00 */
[----:B------:R-:W2:Y:S01]  /*0040*/  LDC.64 R4, c[0x0][0x388] ;  /* 0x0000e200ff047b82 */ /* 0x000ea20000000a00 */
[----:B0-----:R-:W-:-:S06]  /*0050*/  IMAD.WIDE.U32 R2, R7, 0x4, R2 ;  /* 0x0000000407027825 */ /* 0x001fcc00078e0002 */
[----:B-1----:R-:W3:Y:S01]  /*0060*/  LDG.E R3, desc[UR4][R2.64] ;  /* 0x0000000402037981 */ /* 0x002ee2000c1e1900 */
[----:B--2---:R-:W-:-:S05]  /*0070*/  IMAD.WIDE.U32 R4, R7, 0x4, R4 ;  /* 0x0000000407047825 */ /* 0x004fca00078e0004 */
[----:B---3--:R-:W-:Y:S01]  /*0080*/  STG.E desc[UR4][R4.64], R3 ;  /* 0x0000000304007986 */ /* 0x008fe2000c101904 */
[----:B------:R-:W-:Y:S05]  /*0090*/  EXIT ;  /* 0x000000000000794d */ /* 0x000fea0003800000 */
.L_x_0:
[----:B------:R-:W-:-:S00]  /*00a0*/  BRA `(.L_x_0) ;  /* 0xfffffffc00fc7947 */ /* 0x000fc0000383ffff */
[----:B------:R-:W-:-:S00]  /*00b0*/  NOP ;  /* 0x0000000000007918 */ /* 0x000fc00000000000 */
        /* <DEDUP_REMOVED lines=12> */
.L_x_1:


//--------------------- .nv.shared.reserved.0     --------------------------
	.section	.nv.shared.reserved.0,"aw",@nobits
	.weak		__nv_reservedSMEM_offset_0_alias
	.size		__nv_reservedSMEM_offset_0_alias, 0, 64
	.other		__nv_reservedSMEM_offset_0_alias,@"STO_CUDA_RESERVED_SHARED STV_DEFAULT"
__nv_reservedSMEM_offset_0_alias:
	.zero		0
	.zero		64


//--------------------- .nv.constant0.vector_copy --------------------------
	.section	.nv.constant0.vector_copy,"a",@progbits
	.sectionflags	@""
	.align	4
.nv.constant0.vector_copy:
	.zero		912


//--------------------- SYMBOLS --------------------------

	.type		.nv.reservedSmem.offset0,@object
	.size		.nv.reservedSmem.offset0,0x4
